//
// Generated by NVIDIA NVVM Compiler
//
// Compiler Build ID: CL-36424714
// Cuda compilation tools, release 13.0, V13.0.88
// Based on NVVM 20.0.0
//

.version 9.0
.target sm_100
.address_size 64

	// .globl	_Z4testP6__half
.extern .func  (.param .b32 func_retval0) vprintf
(
	.param .b64 vprintf_param_0,
	.param .b64 vprintf_param_1
)
;
// _ZZ4testP6__halfE4smem has been demoted
.global .align 1 .b8 $str[22] = {116, 105, 100, 58, 37, 117, 32, 82, 58, 32, 37, 46, 49, 102, 44, 32, 37, 46, 49, 102, 10};
.global .align 1 .b8 $str$1[34] = {116, 105, 100, 58, 37, 117, 32, 82, 58, 32, 37, 46, 49, 102, 44, 32, 37, 46, 49, 102, 44, 32, 37, 46, 49, 102, 44, 32, 37, 46, 49, 102, 10};
.global .align 1 .b8 $str$2[58] = {116, 105, 100, 58, 37, 117, 32, 82, 58, 32, 37, 46, 49, 102, 44, 32, 37, 46, 49, 102, 44, 32, 37, 46, 49, 102, 44, 32, 37, 46, 49, 102, 44, 32, 37, 46, 49, 102, 44, 32, 37, 46, 49, 102, 44, 32, 37, 46, 49, 102, 44, 32, 37, 46, 49, 102, 10};

.visible .entry _Z4testP6__half(
	.param .u64 .ptr .align 1 _Z4testP6__half_param_0
)
{
	.local .align 8 .b8 	__local_depot0[72];
	.reg .b64 	%SP;
	.reg .b64 	%SPL;
	.reg .b16 	%rs<19>;
	.reg .b32 	%r<41>;
	.reg .b32 	%f<19>;
	.reg .b64 	%rd<13>;
	.reg .b64 	%fd<19>;
	// demoted variable
	.shared .align 2 .b8 _ZZ4testP6__halfE4smem[512];
	mov.u64 	%SPL, __local_depot0;
	cvta.local.u64 	%SP, %SPL;
	ld.param.u64 	%rd1, [_Z4testP6__half_param_0];
	cvta.to.global.u64 	%rd2, %rd1;
	add.u64 	%rd3, %SP, 0;
	add.u64 	%rd4, %SPL, 0;
	mov.u32 	%r14, %tid.x;
	shl.b32 	%r15, %r14, 3;
	and.b32  	%r16, %r15, 248;
	shl.b32 	%r17, %r14, 4;
	and.b32  	%r18, %r17, 496;
	mov.u32 	%r19, _ZZ4testP6__halfE4smem;
	add.s32 	%r20, %r19, %r18;
	mul.wide.u32 	%rd5, %r16, 2;
	add.s64 	%rd6, %rd2, %rd5;
	ld.global.v4.u32 	{%r21, %r22, %r23, %r24}, [%rd6];
	st.shared.v4.u32 	[%r20], {%r21, %r22, %r23, %r24};
	and.b32  	%r25, %r14, 16;
	shl.b32 	%r26, %r14, 5;
	and.b32  	%r27, %r26, 480;
	or.b32  	%r28, %r27, %r25;
	add.s32 	%r13, %r19, %r28;
	// begin inline asm
	ldmatrix.sync.aligned.x1.m8n8.shared.b16 {%r1}, [%r13];

	// end inline asm
	mov.b32 	{%rs1, %rs2}, %r1;
	// begin inline asm
	{  cvt.f32.f16 %f1, %rs1;}

	// end inline asm
	cvt.f64.f32 	%fd1, %f1;
	// begin inline asm
	{  cvt.f32.f16 %f2, %rs2;}

	// end inline asm
	cvt.f64.f32 	%fd2, %f2;
	st.local.u32 	[%rd4], %r14;
	st.local.f64 	[%rd4+8], %fd1;
	st.local.f64 	[%rd4+16], %fd2;
	mov.u64 	%rd7, $str;
	cvta.global.u64 	%rd8, %rd7;
	{ // callseq 0, 0
	.param .b64 param0;
	st.param.b64 	[param0], %rd8;
	.param .b64 param1;
	st.param.b64 	[param1], %rd3;
	.param .b32 retval0;
	call.uni (retval0), 
	vprintf, 
	(
	param0, 
	param1
	);
	ld.param.b32 	%r29, [retval0];
	} // callseq 0
	shl.b32 	%r31, %r14, 1;
	and.b32  	%r32, %r31, 16;
	and.b32  	%r33, %r26, 224;
	or.b32  	%r34, %r33, %r32;
	add.s32 	%r5, %r19, %r34;
	// begin inline asm
	ldmatrix.sync.aligned.x2.m8n8.shared.b16 {%r3, %r4}, [%r5];

	// end inline asm
	mov.b32 	{%rs3, %rs4}, %r3;
	mov.b32 	{%rs5, %rs6}, %r4;
	// begin inline asm
	{  cvt.f32.f16 %f3, %rs3;}

	// end inline asm
	cvt.f64.f32 	%fd3, %f3;
	// begin inline asm
	{  cvt.f32.f16 %f4, %rs4;}

	// end inline asm
	cvt.f64.f32 	%fd4, %f4;
	// begin inline asm
	{  cvt.f32.f16 %f5, %rs5;}

	// end inline asm
	cvt.f64.f32 	%fd5, %f5;
	// begin inline asm
	{  cvt.f32.f16 %f6, %rs6;}

	// end inline asm
	cvt.f64.f32 	%fd6, %f6;
	st.local.u32 	[%rd4], %r14;
	st.local.f64 	[%rd4+8], %fd3;
	st.local.f64 	[%rd4+16], %fd4;
	st.local.f64 	[%rd4+24], %fd5;
	st.local.f64 	[%rd4+32], %fd6;
	mov.u64 	%rd9, $str$1;
	cvta.global.u64 	%rd10, %rd9;
	{ // callseq 1, 0
	.param .b64 param0;
	st.param.b64 	[param0], %rd10;
	.param .b64 param1;
	st.param.b64 	[param1], %rd3;
	.param .b32 retval0;
	call.uni (retval0), 
	vprintf, 
	(
	param0, 
	param1
	);
	ld.param.b32 	%r35, [retval0];
	} // callseq 1
	// begin inline asm
	ldmatrix.sync.aligned.x2.m8n8.shared.b16 {%r6, %r7}, [%r13];

	// end inline asm
	mov.b32 	{%rs7, %rs8}, %r6;
	mov.b32 	{%rs9, %rs10}, %r7;
	// begin inline asm
	{  cvt.f32.f16 %f7, %rs7;}

	// end inline asm
	cvt.f64.f32 	%fd7, %f7;
	// begin inline asm
	{  cvt.f32.f16 %f8, %rs8;}

	// end inline asm
	cvt.f64.f32 	%fd8, %f8;
	// begin inline asm
	{  cvt.f32.f16 %f9, %rs9;}

	// end inline asm
	cvt.f64.f32 	%fd9, %f9;
	// begin inline asm
	{  cvt.f32.f16 %f10, %rs10;}

	// end inline asm
	cvt.f64.f32 	%fd10, %f10;
	st.local.u32 	[%rd4], %r14;
	st.local.f64 	[%rd4+8], %fd7;
	st.local.f64 	[%rd4+16], %fd8;
	st.local.f64 	[%rd4+24], %fd9;
	st.local.f64 	[%rd4+32], %fd10;
	{ // callseq 2, 0
	.param .b64 param0;
	st.param.b64 	[param0], %rd10;
	.param .b64 param1;
	st.param.b64 	[param1], %rd3;
	.param .b32 retval0;
	call.uni (retval0), 
	vprintf, 
	(
	param0, 
	param1
	);
	ld.param.b32 	%r37, [retval0];
	} // callseq 2
	// begin inline asm
	ldmatrix.sync.aligned.x4.m8n8.shared.b16 {%r9, %r10, %r11, %r12}, [%r13];

	// end inline asm
	mov.b32 	{%rs11, %rs12}, %r9;
	mov.b32 	{%rs13, %rs14}, %r10;
	mov.b32 	{%rs15, %rs16}, %r11;
	mov.b32 	{%rs17, %rs18}, %r12;
	// begin inline asm
	{  cvt.f32.f16 %f11, %rs11;}

	// end inline asm
	cvt.f64.f32 	%fd11, %f11;
	// begin inline asm
	{  cvt.f32.f16 %f12, %rs12;}

	// end inline asm
	cvt.f64.f32 	%fd12, %f12;
	// begin inline asm
	{  cvt.f32.f16 %f13, %rs13;}

	// end inline asm
	cvt.f64.f32 	%fd13, %f13;
	// begin inline asm
	{  cvt.f32.f16 %f14, %rs14;}

	// end inline asm
	cvt.f64.f32 	%fd14, %f14;
	// begin inline asm
	{  cvt.f32.f16 %f15, %rs15;}

	// end inline asm
	cvt.f64.f32 	%fd15, %f15;
	// begin inline asm
	{  cvt.f32.f16 %f16, %rs16;}

	// end inline asm
	cvt.f64.f32 	%fd16, %f16;
	// begin inline asm
	{  cvt.f32.f16 %f17, %rs17;}

	// end inline asm
	cvt.f64.f32 	%fd17, %f17;
	// begin inline asm
	{  cvt.f32.f16 %f18, %rs18;}

	// end inline asm
	cvt.f64.f32 	%fd18, %f18;
	st.local.u32 	[%rd4], %r14;
	st.local.f64 	[%rd4+8], %fd11;
	st.local.f64 	[%rd4+16], %fd12;
	st.local.f64 	[%rd4+24], %fd13;
	st.local.f64 	[%rd4+32], %fd14;
	st.local.f64 	[%rd4+40], %fd15;
	st.local.f64 	[%rd4+48], %fd16;
	st.local.f64 	[%rd4+56], %fd17;
	st.local.f64 	[%rd4+64], %fd18;
	mov.u64 	%rd11, $str$2;
	cvta.global.u64 	%rd12, %rd11;
	{ // callseq 3, 0
	.param .b64 param0;
	st.param.b64 	[param0], %rd12;
	.param .b64 param1;
	st.param.b64 	[param1], %rd3;
	.param .b32 retval0;
	call.uni (retval0), 
	vprintf, 
	(
	param0, 
	param1
	);
	ld.param.b32 	%r39, [retval0];
	} // callseq 3
	ret;

}


// ===== COMPILED SASS (sm_100) =====

	.target	sm_100

	.elftype	@"ET_EXEC"


//--------------------- .note.nv.tkinfo           --------------------------
	.section	.note.nv.tkinfo,"",@"SHT_NOTE"
	.sectionflags	@"SHF_NOTE_NV_TKINFO"
	.tkinfo
        /*0018*/ 	.word	0x00000002
        /*0030*/ 	.string	""
        /*0030*/ 	.string	"ptxas"
        /*0030*/ 	.string	"Cuda compilation tools, release 13.0, V13.0.88"
        /*0030*/ 	.string	"Build cuda_13.0.r13.0/compiler.36424714_0"
        /*0030*/ 	.string	"-arch sm_100 -m 64 "



//--------------------- .note.nv.cuinfo           --------------------------
	.section	.note.nv.cuinfo,"",@"SHT_NOTE"
	.sectionflags	@"SHF_NOTE_NV_CUINFO"
        /*0018*/ 	.short	0x0002
        /*001a*/ 	.short	0x0064
        /*001c*/ 	.short	0x0082
	.zero		2


//--------------------- .nv.info                  --------------------------
	.section	.nv.info,"",@"SHT_CUDA_INFO"
	.align	4


	//----- nvinfo : EIATTR_REGCOUNT
	.align		4
        /*0000*/ 	.byte	0x04, 0x2f
        /*0002*/ 	.short	(.L_4 - .L_3)
	.align		4
.L_3:
        /*0004*/ 	.word	index@(_Z4testP6__half)
        /*0008*/ 	.word	0x0000001e


	//----- nvinfo : EIATTR_FRAME_SIZE
	.align		4
.L_4:
        /*000c*/ 	.byte	0x04, 0x11
        /*000e*/ 	.short	(.L_6 - .L_5)
	.align		4
.L_5:
        /*0010*/ 	.word	index@(_Z4testP6__half)
        /*0014*/ 	.word	0x00000048


	//----- nvinfo : EIATTR_MIN_STACK_SIZE
	.align		4
.L_6:
        /*0018*/ 	.byte	0x04, 0x12
        /*001a*/ 	.short	(.L_8 - .L_7)
	.align		4
.L_7:
        /*001c*/ 	.word	index@(_Z4testP6__half)
        /*0020*/ 	.word	0x00000048
.L_8:


//--------------------- .nv.compat                --------------------------
	.section	.nv.compat,"",@"SHT_CUDA_COMPAT_INFO"
	.align	4
        /*0000*/ 	.byte	0x02, 0x09, 0x00, 0x00, 0x02, 0x02, 0x01, 0x00, 0x02, 0x05, 0x05, 0x00, 0x03, 0x07, 0x01, 0x01
        /*0010*/ 	.byte	0x02, 0x03, 0x00, 0x00, 0x02, 0x06, 0x01, 0x00, 0x04, 0x0b, 0x08, 0x00, 0x09, 0x00, 0x00, 0x00
        /*0020*/ 	.byte	0x00, 0x00, 0x00, 0x00


//--------------------- .nv.info._Z4testP6__half  --------------------------
	.section	.nv.info._Z4testP6__half,"",@"SHT_CUDA_INFO"
	.sectionflags	@""
	.align	4


	//----- nvinfo : EIATTR_CUDA_API_VERSION
	.align		4
        /*0000*/ 	.byte	0x04, 0x37
        /*0002*/ 	.short	(.L_10 - .L_9)
.L_9:
        /*0004*/ 	.word	0x00000082


	//----- nvinfo : EIATTR_KPARAM_INFO
	.align		4
.L_10:
        /*0008*/ 	.byte	0x04, 0x17
        /*000a*/ 	.short	(.L_12 - .L_11)
.L_11:
        /*000c*/ 	.word	0x00000000
        /*0010*/ 	.short	0x0000
        /*0012*/ 	.short	0x0000
        /*0014*/ 	.byte	0x00, 0xf5, 0x21, 0x00


	//----- nvinfo : EIATTR_SPARSE_MMA_MASK
	.align		4
.L_12:
        /*0018*/ 	.byte	0x03, 0x50
        /*001a*/ 	.short	0x0000


	//----- nvinfo : EIATTR_MAXREG_COUNT
	.align		4
        /*001c*/ 	.byte	0x03, 0x1b
        /*001e*/ 	.short	0x00ff


	//----- nvinfo : EIATTR_EXTERNS
	.align		4
        /*0020*/ 	.byte	0x04, 0x0f
        /*0022*/ 	.short	(.L_14 - .L_13)


	//   ....[0]....
	.align		4
.L_13:
        /*0024*/ 	.word	index@(vprintf)


	//----- nvinfo : EIATTR_MERCURY_ISA_VERSION
	.align		4
.L_14:
        /*0028*/ 	.byte	0x03, 0x5f
        /*002a*/ 	.short	0x0101


	//----- nvinfo : EIATTR_VRC_CTA_INIT_COUNT
	.align		4
        /*002c*/ 	.byte	0x02, 0x4a
	.zero		1
	.zero		1


	//----- nvinfo : EIATTR_SYSCALL_OFFSETS
	.align		4
        /*0030*/ 	.byte	0x04, 0x46
        /*0032*/ 	.short	(.L_16 - .L_15)


	//   ....[0]....
.L_15:
        /*0034*/ 	.word	0x00000260


	//   ....[1]....
        /*0038*/ 	.word	0x00000400


	//   ....[2]....
        /*003c*/ 	.word	0x00000570


	//   ....[3]....
        /*0040*/ 	.word	0x000007a0


	//----- nvinfo : EIATTR_EXIT_INSTR_OFFSETS
	.align		4
.L_16:
        /*0044*/ 	.byte	0x04, 0x1c
        /*0046*/ 	.short	(.L_18 - .L_17)


	//   ....[0]....
.L_17:
        /*0048*/ 	.word	0x000007b0


	//----- nvinfo : EIATTR_CBANK_PARAM_SIZE
	.align		4
.L_18:
        /*004c*/ 	.byte	0x03, 0x19
        /*004e*/ 	.short	0x0008


	//----- nvinfo : EIATTR_PARAM_CBANK
	.align		4
        /*0050*/ 	.byte	0x04, 0x0a
        /*0052*/ 	.short	(.L_20 - .L_19)
	.align		4
.L_19:
        /*0054*/ 	.word	index@(.nv.constant0._Z4testP6__half)
        /*0058*/ 	.short	0x0380
        /*005a*/ 	.short	0x0008


	//----- nvinfo : EIATTR_SW_WAR
	.align		4
.L_20:
        /*005c*/ 	.byte	0x04, 0x36
        /*005e*/ 	.short	(.L_22 - .L_21)
.L_21:
        /*0060*/ 	.word	0x00000008
.L_22:


//--------------------- .nv.callgraph             --------------------------
	.section	.nv.callgraph,"",@"SHT_CUDA_CALLGRAPH"
	.align	4
	.sectionentsize	8
	.align		4
        /*0000*/ 	.word	0x00000000
	.align		4
        /*0004*/ 	.word	0xffffffff
	.align		4
        /*0008*/ 	.word	index@(_Z4testP6__half)
	.align		4
        /*000c*/ 	.word	index@(vprintf)
	.align		4
        /*0010*/ 	.word	0x00000000
	.align		4
        /*0014*/ 	.word	0xfffffffe
	.align		4
        /*0018*/ 	.word	0x00000000
	.align		4
        /*001c*/ 	.word	0xfffffffd
	.align		4
        /*0020*/ 	.word	0x00000000
	.align		4
        /*0024*/ 	.word	0xfffffffc


//--------------------- .nv.constant4             --------------------------
	.section	.nv.constant4,"a",@progbits
	.align	8
	.align		8
.nv.constant4:
        /*0000*/ 	.dword	vprintf
	.align		8
        /*0008*/ 	.dword	$str
	.align		8
        /*0010*/ 	.dword	$str$1
	.align		8
        /*0018*/ 	.dword	$str$2


//--------------------- .text._Z4testP6__half     --------------------------
	.section	.text._Z4testP6__half,"ax",@progbits
	.align	128
        .global         _Z4testP6__half
        .type           _Z4testP6__half,@function
        .size           _Z4testP6__half,(.L_x_5 - _Z4testP6__half)
        .other          _Z4testP6__half,@"STO_CUDA_ENTRY STV_DEFAULT"
_Z4testP6__half:
.text._Z4testP6__half:
[----:B------:R-:W0:Y:S01]  /*0000*/  LDC R1, c[0x0][0x37c] ;  /* 0x0000df00ff017b82 */ /* 0x000e220000000800 */
[----:B------:R-:W1:Y:S07]  /*0010*/  S2R R18, SR_TID.X ;  /* 0x0000000000127919 */ /* 0x000e6e0000002100 */
[----:B------:R-:W2:Y:S01]  /*0020*/  LDC.64 R4, c[0x0][0x380] ;  /* 0x0000e000ff047b82 */ /* 0x000ea20000000a00 */
[----:B------:R-:W3:Y:S01]  /*0030*/  LDCU.64 UR4, c[0x0][0x358] ;  /* 0x00006b00ff0477ac */ /* 0x000ee20008000a00 */
[----:B0-----:R-:W-:-:S06]  /*0040*/  IADD3 R1, PT, PT, R1, -0x48, RZ ;  /* 0xffffffb801017810 */ /* 0x001fcc0007ffe0ff */
[----:B------:R-:W0:Y:S01]  /*0050*/  S2UR UR36, SR_CgaCtaId ;  /* 0x00000000002479c3 */ /* 0x000e220000008800 */
[----:B------:R-:W-:Y:S01]  /*0060*/  MOV R17, 0x0 ;  /* 0x0000000000117802 */ /* 0x000fe20000000f00 */
[----:B------:R-:W4:Y:S01]  /*0070*/  LDCU.64 UR6, c[0x4][0x8] ;  /* 0x01000100ff0677ac */ /* 0x000f220008000a00 */
[----:B-1----:R-:W-:-:S04]  /*0080*/  SHF.L.U32 R0, R18, 0x3, RZ ;  /* 0x0000000312007819 */ /* 0x002fc800000006ff */
[----:B------:R-:W-:-:S05]  /*0090*/  LOP3.LUT R3, R0, 0xf8, RZ, 0xc0, !PT ;  /* 0x000000f800037812 */ /* 0x000fca00078ec0ff */
[----:B--2---:R-:W-:-:S06]  /*00a0*/  IMAD.WIDE.U32 R4, R3, 0x2, R4 ;  /* 0x0000000203047825 */ /* 0x004fcc00078e0004 */
[----:B---3--:R-:W2:Y:S01]  /*00b0*/  LDG.E.128 R4, desc[UR4][R4.64] ;  /* 0x0000000404047981 */ /* 0x008ea2000c1e1d00 */
[C---:B------:R-:W-:Y:S01]  /*00c0*/  IMAD.SHL.U32 R22, R18.reuse, 0x20, RZ ;  /* 0x0000002012167824 */ /* 0x040fe200078e00ff */
[----:B------:R-:W-:Y:S01]  /*00d0*/  UMOV UR4, 0x400 ;  /* 0x0000040000047882 */ /* 0x000fe20000000000 */
[----:B------:R-:W-:Y:S01]  /*00e0*/  SHF.L.U32 R0, R18, 0x4, RZ ;  /* 0x0000000412007819 */ /* 0x000fe200000006ff */
[----:B0-----:R-:W-:Y:S01]  /*00f0*/  ULEA UR36, UR36, UR4, 0x18 ;  /* 0x0000000424247291 */ /* 0x001fe2000f8ec0ff */
[----:B------:R-:W-:Y:S01]  /*0100*/  STL [R1], R18 ;  /* 0x0000001201007387 */ /* 0x000fe20000100800 */
[----:B------:R-:W-:Y:S01]  /*0110*/  LOP3.LUT R19, R22, 0x1e0, RZ, 0xc0, !PT ;  /* 0x000001e016137812 */ /* 0x000fe200078ec0ff */
[----:B------:R-:W0:Y:S01]  /*0120*/  LDCU UR4, c[0x0][0x2f8] ;  /* 0x00005f00ff0477ac */ /* 0x000e220008000800 */
[----:B------:R-:W-:Y:S01]  /*0130*/  LOP3.LUT R0, R0, 0x1f0, RZ, 0xc0, !PT ;  /* 0x000001f000007812 */ /* 0x000fe200078ec0ff */
[----:B------:R1:W3:Y:S01]  /*0140*/  LDC.64 R12, c[0x4][R17] ;  /* 0x01000000110c7b82 */ /* 0x0002e20000000a00 */
[----:B------:R-:W-:Y:S01]  /*0150*/  LOP3.LUT R19, R19, 0x10, R18, 0xf8, !PT ;  /* 0x0000001013137812 */ /* 0x000fe200078ef812 */
[----:B------:R-:W5:Y:S01]  /*0160*/  LDCU UR5, c[0x0][0x2fc] ;  /* 0x00005f80ff0577ac */ /* 0x000f620008000800 */
[----:B0-----:R-:W-:Y:S01]  /*0170*/  IADD3 R16, P0, PT, R1, UR4, RZ ;  /* 0x0000000401107c10 */ /* 0x001fe2000ff1e0ff */
[----:B--2---:R4:W-:Y:S04]  /*0180*/  STS.128 [R0+UR36], R4 ;  /* 0x0000000400007988 */ /* 0x0049e80008000c24 */
[----:B------:R-:W0:Y:S01]  /*0190*/  LDSM.16.M88 R2, [R19+UR36] ;  /* 0x000000241302783b */ /* 0x000e220008000000 */
[----:B----4-:R-:W-:Y:S01]  /*01a0*/  MOV R4, UR6 ;  /* 0x0000000600047c02 */ /* 0x010fe20008000f00 */
[----:B------:R-:W-:Y:S01]  /*01b0*/  IMAD.MOV.U32 R6, RZ, RZ, R16 ;  /* 0x000000ffff067224 */ /* 0x000fe200078e0010 */
[----:B------:R-:W-:Y:S01]  /*01c0*/  MOV R5, UR7 ;  /* 0x0000000700057c02 */ /* 0x000fe20008000f00 */
[----:B0-----:R-:W-:-:S02]  /*01d0*/  HADD2.F32 R8, -RZ, R2.H0_H0 ;  /* 0x20000002ff087230 */ /* 0x001fc40000004100 */
[----:B------:R-:W-:Y:S02]  /*01e0*/  HADD2.F32 R10, -RZ, R2.H1_H1 ;  /* 0x30000002ff0a7230 */ /* 0x000fe40000004100 */
[----:B-----5:R-:W-:Y:S02]  /*01f0*/  IMAD.X R2, RZ, RZ, UR5, P0 ;  /* 0x00000005ff027e24 */ /* 0x020fe400080e06ff */
[----:B------:R-:W0:Y:S03]  /*0200*/  F2F.F64.F32 R8, R8 ;  /* 0x0000000800087310 */ /* 0x000e260000201800 */
[----:B------:R-:W-:-:S05]  /*0210*/  MOV R7, R2 ;  /* 0x0000000200077202 */ /* 0x000fca0000000f00 */
[----:B------:R-:W2:Y:S01]  /*0220*/  F2F.F64.F32 R10, R10 ;  /* 0x0000000a000a7310 */ /* 0x000ea20000201800 */
[----:B0-----:R1:W-:Y:S04]  /*0230*/  STL.64 [R1+0x8], R8 ;  /* 0x0000080801007387 */ /* 0x0013e80000100a00 */
[----:B--23--:R1:W-:Y:S02]  /*0240*/  STL.64 [R1+0x10], R10 ;  /* 0x0000100a01007387 */ /* 0x00c3e40000100a00 */
[----:B------:R-:W-:-:S07]  /*0250*/  LEPC R20, `(.L_x_0) ;  /* 0x000000001014794e */ /* 0x000fce0000000000 */
[----:B-1----:R-:W-:Y:S05]  /*0260*/  CALL.ABS.NOINC R12 ;  /* 0x000000000c007343 */ /* 0x002fea0003c00000 */
.L_x_0:
[----:B------:R-:W-:Y:S01]  /*0270*/  LOP3.LUT R3, R22, 0xe0, RZ, 0xc0, !PT ;  /* 0x000000e016037812 */ /* 0x000fe200078ec0ff */
[----:B------:R-:W-:Y:S05]  /*0280*/  WARPSYNC.ALL ;  /* 0x0000000000007948 */ /* 0x000fea0003800000 */
[----:B------:R-:W-:Y:S01]  /*0290*/  SHF.L.U32 R0, R18, 0x1, RZ ;  /* 0x0000000112007819 */ /* 0x000fe200000006ff */
[----:B------:R-:W-:Y:S01]  /*02a0*/  STL [R1], R18 ;  /* 0x0000001201007387 */ /* 0x000fe20000100800 */
[----:B------:R0:W1:Y:S01]  /*02b0*/  LDC.64 R22, c[0x4][R17] ;  /* 0x0100000011167b82 */ /* 0x0000620000000a00 */
[----:B------:R-:W2:Y:S01]  /*02c0*/  LDCU.64 UR4, c[0x4][0x10] ;  /* 0x01000200ff0477ac */ /* 0x000ea20008000a00 */
[----:B------:R-:W-:Y:S01]  /*02d0*/  LOP3.LUT R4, R3, 0x10, R0, 0xf8, !PT ;  /* 0x0000001003047812 */ /* 0x000fe200078ef800 */
[----:B------:R-:W-:Y:S01]  /*02e0*/  IMAD.MOV.U32 R7, RZ, RZ, R2 ;  /* 0x000000ffff077224 */ /* 0x000fe200078e0002 */
[----:B------:R-:W-:-:S04]  /*02f0*/  MOV R6, R16 ;  /* 0x0000001000067202 */ /* 0x000fc80000000f00 */
[----:B------:R-:W3:Y:S02]  /*0300*/  LDSM.16.M88.2 R4, [R4+UR36] ;  /* 0x000000240404783b */ /* 0x000ee40008000100 */
[--C-:B---3--:R-:W-:Y:S02]  /*0310*/  HADD2.F32 R8, -RZ, R4.reuse.H0_H0 ;  /* 0x20000004ff087230 */ /* 0x108fe40000004100 */
[----:B------:R-:W-:Y:S02]  /*0320*/  HADD2.F32 R10, -RZ, R4.H1_H1 ;  /* 0x30000004ff0a7230 */ /* 0x000fe40000004100 */
[--C-:B------:R-:W-:Y:S02]  /*0330*/  HADD2.F32 R0, -RZ, R5.reuse.H0_H0 ;  /* 0x20000005ff007230 */ /* 0x100fe40000004100 */
[----:B------:R-:W-:Y:S01]  /*0340*/  HADD2.F32 R3, -RZ, R5.H1_H1 ;  /* 0x30000005ff037230 */ /* 0x000fe20000004100 */
[----:B------:R-:W3:Y:S01]  /*0350*/  F2F.F64.F32 R8, R8 ;  /* 0x0000000800087310 */ /* 0x000ee20000201800 */
[----:B--2---:R-:W-:Y:S01]  /*0360*/  IMAD.U32 R4, RZ, RZ, UR4 ;  /* 0x00000004ff047e24 */ /* 0x004fe2000f8e00ff */
[----:B------:R-:W-:-:S06]  /*0370*/  MOV R5, UR5 ;  /* 0x0000000500057c02 */ /* 0x000fcc0008000f00 */
[----:B------:R-:W2:Y:S01]  /*0380*/  F2F.F64.F32 R10, R10 ;  /* 0x0000000a000a7310 */ /* 0x000ea20000201800 */
[----:B---3--:R0:W-:Y:S07]  /*0390*/  STL.64 [R1+0x8], R8 ;  /* 0x0000080801007387 */ /* 0x0081ee0000100a00 */
[----:B------:R-:W3:Y:S01]  /*03a0*/  F2F.F64.F32 R12, R0 ;  /* 0x00000000000c7310 */ /* 0x000ee20000201800 */
[----:B--2---:R0:W-:Y:S07]  /*03b0*/  STL.64 [R1+0x10], R10 ;  /* 0x0000100a01007387 */ /* 0x0041ee0000100a00 */
[----:B------:R-:W2:Y:S01]  /*03c0*/  F2F.F64.F32 R14, R3 ;  /* 0x00000003000e7310 */ /* 0x000ea20000201800 */
[----:B---3--:R0:W-:Y:S04]  /*03d0*/  STL.64 [R1+0x18], R12 ;  /* 0x0000180c01007387 */ /* 0x0081e80000100a00 */
[----:B-12---:R0:W-:Y:S02]  /*03e0*/  STL.64 [R1+0x20], R14 ;  /* 0x0000200e01007387 */ /* 0x0061e40000100a00 */
[----:B------:R-:W-:-:S07]  /*03f0*/  LEPC R20, `(.L_x_1) ;  /* 0x000000001014794e */ /* 0x000fce0000000000 */
[----:B0-----:R-:W-:Y:S05]  /*0400*/  CALL.ABS.NOINC R22 ;  /* 0x0000000016007343 */ /* 0x001fea0003c00000 */
.L_x_1:
[----:B------:R-:W-:Y:S05]  /*0410*/  WARPSYNC.ALL ;  /* 0x0000000000007948 */ /* 0x000fea0003800000 */
[----:B------:R-:W0:Y:S01]  /*0420*/  LDSM.16.M88.2 R4, [R19+UR36] ;  /* 0x000000241304783b */ /* 0x000e220008000100 */
[----:B------:R1:W2:Y:S01]  /*0430*/  LDC.64 R22, c[0x4][R17] ;  /* 0x0100000011167b82 */ /* 0x0002a20000000a00 */
[----:B------:R-:W3:Y:S01]  /*0440*/  LDCU.64 UR4, c[0x4][0x10] ;  /* 0x01000200ff0477ac */ /* 0x000ee20008000a00 */
[----:B------:R-:W-:Y:S01]  /*0450*/  IMAD.MOV.U32 R6, RZ, RZ, R16 ;  /* 0x000000ffff067224 */ /* 0x000fe200078e0010 */
[----:B------:R1:W-:Y:S01]  /*0460*/  STL [R1], R18 ;  /* 0x0000001201007387 */ /* 0x0003e20000100800 */
[----:B------:R-:W-:Y:S01]  /*0470*/  MOV R7, R2 ;  /* 0x0000000200077202 */ /* 0x000fe20000000f00 */
[----:B0-----:R-:W-:-:S02]  /*0480*/  HADD2.F32 R8, -RZ, R4.H0_H0 ;  /* 0x20000004ff087230 */ /* 0x001fc40000004100 */
[----:B------:R-:W-:Y:S01]  /*0490*/  HADD2.F32 R10, -RZ, R4.H1_H1 ;  /* 0x30000004ff0a7230 */ /* 0x000fe20000004100 */
[----:B---3--:R-:W-:Y:S01]  /*04a0*/  MOV R4, UR4 ;  /* 0x0000000400047c02 */ /* 0x008fe20008000f00 */
[--C-:B------:R-:W-:Y:S02]  /*04b0*/  HADD2.F32 R0, -RZ, R5.reuse.H0_H0 ;  /* 0x20000005ff007230 */ /* 0x100fe40000004100 */
[----:B------:R-:W-:Y:S01]  /*04c0*/  HADD2.F32 R3, -RZ, R5.H1_H1 ;  /* 0x30000005ff037230 */ /* 0x000fe20000004100 */
[----:B------:R-:W0:Y:S01]  /*04d0*/  F2F.F64.F32 R8, R8 ;  /* 0x0000000800087310 */ /* 0x000e220000201800 */
[----:B------:R-:W-:-:S07]  /*04e0*/  MOV R5, UR5 ;  /* 0x0000000500057c02 */ /* 0x000fce0008000f00 */
[----:B------:R-:W3:Y:S01]  /*04f0*/  F2F.F64.F32 R10, R10 ;  /* 0x0000000a000a7310 */ /* 0x000ee20000201800 */
[----:B0-----:R1:W-:Y:S07]  /*0500*/  STL.64 [R1+0x8], R8 ;  /* 0x0000080801007387 */ /* 0x0013ee0000100a00 */
[----:B------:R-:W0:Y:S01]  /*0510*/  F2F.F64.F32 R12, R0 ;  /* 0x00000000000c7310 */ /* 0x000e220000201800 */
[----:B---3--:R1:W-:Y:S07]  /*0520*/  STL.64 [R1+0x10], R10 ;  /* 0x0000100a01007387 */ /* 0x0083ee0000100a00 */
[----:B------:R-:W3:Y:S01]  /*0530*/  F2F.F64.F32 R14, R3 ;  /* 0x00000003000e7310 */ /* 0x000ee20000201800 */
[----:B0-----:R1:W-:Y:S04]  /*0540*/  STL.64 [R1+0x18], R12 ;  /* 0x0000180c01007387 */ /* 0x0013e80000100a00 */
[----:B--23--:R1:W-:Y:S02]  /*0550*/  STL.64 [R1+0x20], R14 ;  /* 0x0000200e01007387 */ /* 0x00c3e40000100a00 */
[----:B------:R-:W-:-:S07]  /*0560*/  LEPC R20, `(.L_x_2) ;  /* 0x000000001014794e */ /* 0x000fce0000000000 */
[----:B-1----:R-:W-:Y:S05]  /*0570*/  CALL.ABS.NOINC R22 ;  /* 0x0000000016007343 */ /* 0x002fea0003c00000 */
.L_x_2:
[----:B------:R-:W-:Y:S05]  /*0580*/  WARPSYNC.ALL ;  /* 0x0000000000007948 */ /* 0x000fea0003800000 */
[----:B------:R-:W0:Y:S01]  /*0590*/  LDSM.16.M88.4 R8, [R19+UR36] ;  /* 0x000000241308783b */ /* 0x000e220008000200 */
[----:B------:R1:W2:Y:S01]  /*05a0*/  LDC.64 R26, c[0x4][R17] ;  /* 0x01000000111a7b82 */ /* 0x0002a20000000a00 */
[----:B------:R-:W3:Y:S02]  /*05b0*/  LDCU.64 UR4, c[0x4][0x18] ;  /* 0x01000300ff0477ac */ /* 0x000ee40008000a00 */
[----:B------:R-:W-:Y:S01]  /*05c0*/  STL [R1], R18 ;  /* 0x0000001201007387 */ /* 0x000fe20000100800 */
[----:B---3--:R-:W-:Y:S01]  /*05d0*/  MOV R4, UR4 ;  /* 0x0000000400047c02 */ /* 0x008fe20008000f00 */
[----:B------:R-:W-:-:S02]  /*05e0*/  IMAD.U32 R5, RZ, RZ, UR5 ;  /* 0x00000005ff057e24 */ /* 0x000fc4000f8e00ff */
[----:B0-----:R-:W-:Y:S02]  /*05f0*/  HADD2.F32 R14, -RZ, R9.H0_H0 ;  /* 0x20000009ff0e7230 */ /* 0x001fe40000004100 */
[----:B------:R-:W-:Y:S02]  /*0600*/  HADD2.F32 R24, -RZ, R11.H0_H0 ;  /* 0x2000000bff187230 */ /* 0x000fe40000004100 */
[----:B------:R-:W-:Y:S02]  /*0610*/  HADD2.F32 R12, -RZ, R8.H1_H1 ;  /* 0x30000008ff0c7230 */ /* 0x000fe40000004100 */
[----:B------:R-:W-:Y:S01]  /*0620*/  HADD2.F32 R9, -RZ, R9.H1_H1 ;  /* 0x30000009ff097230 */ /* 0x000fe20000004100 */
[----:B------:R-:W0:Y:S01]  /*0630*/  F2F.F64.F32 R14, R14 ;  /* 0x0000000e000e7310 */ /* 0x000e220000201800 */
[--C-:B------:R-:W-:Y:S02]  /*0640*/  HADD2.F32 R20, -RZ, R10.reuse.H0_H0 ;  /* 0x2000000aff147230 */ /* 0x100fe40000004100 */
[----:B------:R-:W-:-:S02]  /*0650*/  HADD2.F32 R22, -RZ, R10.H1_H1 ;  /* 0x3000000aff167230 */ /* 0x000fc40000004100 */
[----:B------:R-:W-:Y:S02]  /*0660*/  HADD2.F32 R11, -RZ, R11.H1_H1 ;  /* 0x3000000bff0b7230 */ /* 0x000fe40000004100 */
[----:B------:R-:W-:Y:S01]  /*0670*/  HADD2.F32 R6, -RZ, R8.H0_H0 ;  /* 0x20000008ff067230 */ /* 0x000fe20000004100 */
[----:B------:R-:W3:Y:S01]  /*0680*/  F2F.F64.F32 R12, R12 ;  /* 0x0000000c000c7310 */ /* 0x000ee20000201800 */
[----:B0-----:R-:W-:Y:S07]  /*0690*/  STL.64 [R1+0x18], R14 ;  /* 0x0000180e01007387 */ /* 0x001fee0000100a00 */
[----:B------:R-:W0:Y:S01]  /*06a0*/  F2F.F64.F32 R8, R9 ;  /* 0x0000000900087310 */ /* 0x000e220000201800 */
[----:B---3--:R-:W-:Y:S07]  /*06b0*/  STL.64 [R1+0x10], R12 ;  /* 0x0000100c01007387 */ /* 0x008fee0000100a00 */
        /* <DEDUP_REMOVED lines=9> */
[----:B0-----:R-:W-:Y:S04]  /*0750*/  STL.64 [R1+0x40], R10 ;  /* 0x0000400a01007387 */ /* 0x001fe80000100a00 */
[----:B---3--:R0:W-:Y:S02]  /*0760*/  STL.64 [R1+0x8], R6 ;  /* 0x0000080601007387 */ /* 0x0081e40000100a00 */
[----:B0-----:R-:W-:-:S02]  /*0770*/  MOV R6, R16 ;  /* 0x0000001000067202 */ /* 0x001fc40000000f00 */
[----:B-12---:R-:W-:-:S07]  /*0780*/  MOV R7, R2 ;  /* 0x0000000200077202 */ /* 0x006fce0000000f00 */
[----:B------:R-:W-:-:S07]  /*0790*/  LEPC R20, `(.L_x_3) ;  /* 0x000000001014794e */ /* 0x000fce0000000000 */
[----:B------:R-:W-:Y:S05]  /*07a0*/  CALL.ABS.NOINC R26 ;  /* 0x000000001a007343 */ /* 0x000fea0003c00000 */
.L_x_3:
[----:B------:R-:W-:Y:S05]  /*07b0*/  EXIT ;  /* 0x000000000000794d */ /* 0x000fea0003800000 */
.L_x_4:
[----:B------:R-:W-:-:S00]  /*07c0*/  BRA `(.L_x_4) ;  /* 0xfffffffc00fc7947 */ /* 0x000fc0000383ffff */
[----:B------:R-:W-:-:S00]  /*07d0*/  NOP ;  /* 0x0000000000007918 */ /* 0x000fc00000000000 */
        /* <DEDUP_REMOVED lines=10> */
.L_x_5:


//--------------------- .nv.global.init           --------------------------
	.section	.nv.global.init,"aw",@progbits
.nv.global.init:
	.type		$str,@object
	.size		$str,($str$1 - $str)
$str:
        /*0000*/ 	.byte	0x74, 0x69, 0x64, 0x3a, 0x25, 0x75, 0x20, 0x52, 0x3a, 0x20, 0x25, 0x2e, 0x31, 0x66, 0x2c, 0x20
        /*0010*/ 	.byte	0x25, 0x2e, 0x31, 0x66, 0x0a, 0x00
	.type		$str$1,@object
	.size		$str$1,($str$2 - $str$1)
$str$1:
        /*0016*/ 	.byte	0x74, 0x69, 0x64, 0x3a, 0x25, 0x75, 0x20, 0x52, 0x3a, 0x20, 0x25, 0x2e, 0x31, 0x66, 0x2c, 0x20
        /*0026*/ 	.byte	0x25, 0x2e, 0x31, 0x66, 0x2c, 0x20, 0x25, 0x2e, 0x31, 0x66, 0x2c, 0x20, 0x25, 0x2e, 0x31, 0x66
        /*0036*/ 	.byte	0x0a, 0x00
	.type		$str$2,@object
	.size		$str$2,(.L_2 - $str$2)
$str$2:
        /*0038*/ 	.byte	0x74, 0x69, 0x64, 0x3a, 0x25, 0x75, 0x20, 0x52, 0x3a, 0x20, 0x25, 0x2e, 0x31, 0x66, 0x2c, 0x20
        /*0048*/ 	.byte	0x25, 0x2e, 0x31, 0x66, 0x2c, 0x20, 0x25, 0x2e, 0x31, 0x66, 0x2c, 0x20, 0x25, 0x2e, 0x31, 0x66
        /*0058*/ 	.byte	0x2c, 0x20, 0x25, 0x2e, 0x31, 0x66, 0x2c, 0x20, 0x25, 0x2e, 0x31, 0x66, 0x2c, 0x20, 0x25, 0x2e
        /*0068*/ 	.byte	0x31, 0x66, 0x2c, 0x20, 0x25, 0x2e, 0x31, 0x66, 0x0a, 0x00
.L_2:


//--------------------- .nv.shared._Z4testP6__half --------------------------
	.section	.nv.shared._Z4testP6__half,"aw",@nobits
	.sectionflags	@""
	.align	2
.nv.shared._Z4testP6__half:
	.zero		1536


//--------------------- .nv.shared.reserved.0     --------------------------
	.section	.nv.shared.reserved.0,"aw",@nobits
	.weak		__nv_reservedSMEM_offset_0_alias
	.size		__nv_reservedSMEM_offset_0_alias, 0, 64
	.other		__nv_reservedSMEM_offset_0_alias,@"STO_CUDA_RESERVED_SHARED STV_DEFAULT"
__nv_reservedSMEM_offset_0_alias:
	.zero		0
	.zero		64


//--------------------- .nv.constant0._Z4testP6__half --------------------------
	.section	.nv.constant0._Z4testP6__half,"a",@progbits
	.sectionflags	@""
	.align	4
.nv.constant0._Z4testP6__half:
	.zero		904


//--------------------- SYMBOLS --------------------------

	.type		.nv.reservedSmem.offset0,@object
	.size		.nv.reservedSmem.offset0,0x4
	.type		.nv.reservedSmem.cap,@object
	.size		.nv.reservedSmem.cap,0x4
	.type		vprintf,@function
